//
// Generated by NVIDIA NVVM Compiler
//
// Compiler Build ID: CL-36424714
// Cuda compilation tools, release 13.0, V13.0.88
// Based on NVVM 20.0.0
//

.version 9.0
.target sm_100
.address_size 64

	// .globl	_Z14geluKernelMainPKfPfmm

.visible .entry _Z14geluKernelMainPKfPfmm(
	.param .u64 .ptr .align 1 _Z14geluKernelMainPKfPfmm_param_0,
	.param .u64 .ptr .align 1 _Z14geluKernelMainPKfPfmm_param_1,
	.param .u64 _Z14geluKernelMainPKfPfmm_param_2,
	.param .u64 _Z14geluKernelMainPKfPfmm_param_3
)
{
	.reg .pred 	%p<4>;
	.reg .b32 	%r<13>;
	.reg .b32 	%f<37>;
	.reg .b64 	%rd<15>;

	ld.param.u64 	%rd3, [_Z14geluKernelMainPKfPfmm_param_0];
	ld.param.u64 	%rd4, [_Z14geluKernelMainPKfPfmm_param_1];
	ld.param.u64 	%rd6, [_Z14geluKernelMainPKfPfmm_param_2];
	ld.param.u64 	%rd7, [_Z14geluKernelMainPKfPfmm_param_3];
	mov.u32 	%r1, %ctaid.x;
	mov.u32 	%r2, %ntid.x;
	mul.lo.s32 	%r3, %r2, %r1;
	shl.b32 	%r4, %r3, 2;
	mov.u32 	%r5, %tid.x;
	shl.b32 	%r6, %r5, 2;
	add.s32 	%r7, %r4, %r6;
	cvt.u64.u32 	%rd1, %r7;
	mov.u32 	%r9, %ctaid.y;
	mov.u32 	%r10, %ntid.y;
	mov.u32 	%r11, %tid.y;
	mad.lo.s32 	%r12, %r9, %r10, %r11;
	cvt.u64.u32 	%rd2, %r12;
	setp.le.u64 	%p1, %rd6, %rd2;
	add.s64 	%rd8, %rd1, 3;
	setp.ge.u64 	%p2, %rd8, %rd7;
	or.pred  	%p3, %p1, %p2;
	@%p3 bra 	$L__BB0_2;
	cvta.to.global.u64 	%rd9, %rd3;
	cvta.to.global.u64 	%rd10, %rd4;
	mad.lo.s64 	%rd11, %rd7, %rd2, %rd1;
	shl.b64 	%rd12, %rd11, 2;
	add.s64 	%rd13, %rd9, %rd12;
	ld.global.nc.v4.f32 	{%f1, %f2, %f3, %f4}, [%rd13];
	mul.f32 	%f5, %f1, %f1;
	mul.f32 	%f6, %f1, %f5;
	fma.rn.f32 	%f7, %f6, 0f3D372713, %f1;
	mul.f32 	%f8, %f7, 0f3F4C422A;
	mul.f32 	%f9, %f1, 0f3F000000;
	tanh.approx.f32 	%f10, %f8;
	add.f32 	%f11, %f10, 0f3F800000;
	mul.f32 	%f12, %f9, %f11;
	mul.f32 	%f13, %f2, %f2;
	mul.f32 	%f14, %f2, %f13;
	fma.rn.f32 	%f15, %f14, 0f3D372713, %f2;
	mul.f32 	%f16, %f15, 0f3F4C422A;
	mul.f32 	%f17, %f2, 0f3F000000;
	tanh.approx.f32 	%f18, %f16;
	add.f32 	%f19, %f18, 0f3F800000;
	mul.f32 	%f20, %f17, %f19;
	mul.f32 	%f21, %f3, %f3;
	mul.f32 	%f22, %f3, %f21;
	fma.rn.f32 	%f23, %f22, 0f3D372713, %f3;
	mul.f32 	%f24, %f23, 0f3F4C422A;
	mul.f32 	%f25, %f3, 0f3F000000;
	tanh.approx.f32 	%f26, %f24;
	add.f32 	%f27, %f26, 0f3F800000;
	mul.f32 	%f28, %f25, %f27;
	mul.f32 	%f29, %f4, %f4;
	mul.f32 	%f30, %f4, %f29;
	fma.rn.f32 	%f31, %f30, 0f3D372713, %f4;
	mul.f32 	%f32, %f31, 0f3F4C422A;
	mul.f32 	%f33, %f4, 0f3F000000;
	tanh.approx.f32 	%f34, %f32;
	add.f32 	%f35, %f34, 0f3F800000;
	mul.f32 	%f36, %f33, %f35;
	add.s64 	%rd14, %rd10, %rd12;
	st.global.v4.f32 	[%rd14], {%f12, %f20, %f28, %f36};
$L__BB0_2:
	ret;

}
	// .globl	_Z14geluKernelEdgePKfPfmmm
.visible .entry _Z14geluKernelEdgePKfPfmmm(
	.param .u64 .ptr .align 1 _Z14geluKernelEdgePKfPfmmm_param_0,
	.param .u64 .ptr .align 1 _Z14geluKernelEdgePKfPfmmm_param_1,
	.param .u64 _Z14geluKernelEdgePKfPfmmm_param_2,
	.param .u64 _Z14geluKernelEdgePKfPfmmm_param_3,
	.param .u64 _Z14geluKernelEdgePKfPfmmm_param_4
)
{
	.reg .pred 	%p<6>;
	.reg .b32 	%r<9>;
	.reg .b32 	%f<24>;
	.reg .b64 	%rd<15>;

	ld.param.u64 	%rd3, [_Z14geluKernelEdgePKfPfmmm_param_0];
	ld.param.u64 	%rd4, [_Z14geluKernelEdgePKfPfmmm_param_1];
	ld.param.u64 	%rd6, [_Z14geluKernelEdgePKfPfmmm_param_2];
	ld.param.u64 	%rd5, [_Z14geluKernelEdgePKfPfmmm_param_3];
	ld.param.u64 	%rd7, [_Z14geluKernelEdgePKfPfmmm_param_4];
	mov.u32 	%r1, %ctaid.x;
	mov.u32 	%r2, %ntid.x;
	mov.u32 	%r3, %tid.x;
	mad.lo.s32 	%r4, %r1, %r2, %r3;
	cvt.u64.u32 	%rd8, %r4;
	add.s64 	%rd1, %rd7, %rd8;
	mov.u32 	%r5, %ctaid.y;
	mov.u32 	%r6, %ntid.y;
	mov.u32 	%r7, %tid.y;
	mad.lo.s32 	%r8, %r5, %r6, %r7;
	cvt.u64.u32 	%rd2, %r8;
	setp.le.u64 	%p1, %rd6, %rd2;
	setp.ge.u64 	%p2, %rd1, %rd5;
	or.pred  	%p3, %p1, %p2;
	@%p3 bra 	$L__BB1_2;
	cvta.to.global.u64 	%rd9, %rd3;
	cvta.to.global.u64 	%rd10, %rd4;
	mad.lo.s64 	%rd11, %rd5, %rd2, %rd1;
	shl.b64 	%rd12, %rd11, 2;
	add.s64 	%rd13, %rd9, %rd12;
	ld.global.nc.f32 	%f1, [%rd13];
	mul.f32 	%f2, %f1, %f1;
	mul.f32 	%f3, %f1, %f2;
	fma.rn.f32 	%f4, %f3, 0f3D372713, %f1;
	mul.f32 	%f5, %f4, 0f3F4C422A;
	mul.f32 	%f6, %f1, 0f3F000000;
	abs.f32 	%f7, %f5;
	mul.f32 	%f8, %f7, 0f4038AA3B;
	ex2.approx.ftz.f32 	%f9, %f8;
	add.f32 	%f10, %f9, 0f3F800000;
	rcp.approx.ftz.f32 	%f11, %f10;
	fma.rn.f32 	%f12, %f11, 0fC0000000, 0f3F800000;
	setp.ge.f32 	%p4, %f7, 0f41102CB4;
	selp.f32 	%f13, 0f3F800000, %f12, %p4;
	copysign.f32 	%f14, %f5, %f13;
	mul.f32 	%f15, %f5, %f5;
	fma.rn.f32 	%f16, %f15, 0f3C80F082, 0fBD563CAE;
	fma.rn.f32 	%f17, %f16, %f15, 0f3E085941;
	fma.rn.f32 	%f18, %f17, %f15, 0fBEAAA9ED;
	fma.rn.f32 	%f19, %f18, %f15, 0f00000000;
	fma.rn.f32 	%f20, %f19, %f5, %f5;
	setp.ge.f32 	%p5, %f7, 0f3F19999A;
	selp.f32 	%f21, %f14, %f20, %p5;
	add.f32 	%f22, %f21, 0f3F800000;
	mul.f32 	%f23, %f6, %f22;
	add.s64 	%rd14, %rd10, %rd12;
	st.global.f32 	[%rd14], %f23;
$L__BB1_2:
	ret;

}


// ===== COMPILED SASS (sm_100) =====

	.target	sm_100

	.elftype	@"ET_EXEC"


//--------------------- .note.nv.tkinfo           --------------------------
	.section	.note.nv.tkinfo,"",@"SHT_NOTE"
	.sectionflags	@"SHF_NOTE_NV_TKINFO"
	.tkinfo
        /*0018*/ 	.word	0x00000002
        /*0030*/ 	.string	""
        /*0030*/ 	.string	"ptxas"
        /*0030*/ 	.string	"Cuda compilation tools, release 13.0, V13.0.88"
        /*0030*/ 	.string	"Build cuda_13.0.r13.0/compiler.36424714_0"
        /*0030*/ 	.string	"-arch sm_100 -m 64 "



//--------------------- .note.nv.cuinfo           --------------------------
	.section	.note.nv.cuinfo,"",@"SHT_NOTE"
	.sectionflags	@"SHF_NOTE_NV_CUINFO"
        /*0018*/ 	.short	0x0002
        /*001a*/ 	.short	0x0064
        /*001c*/ 	.short	0x0082
	.zero		2


//--------------------- .nv.info                  --------------------------
	.section	.nv.info,"",@"SHT_CUDA_INFO"
	.align	4


	//----- nvinfo : EIATTR_REGCOUNT
	.align		4
        /*0000*/ 	.byte	0x04, 0x2f
        /*0002*/ 	.short	(.L_1 - .L_0)
	.align		4
.L_0:
        /*0004*/ 	.word	index@(_Z14geluKernelMainPKfPfmm)
        /*0008*/ 	.word	0x0000000e


	//----- nvinfo : EIATTR_FRAME_SIZE
	.align		4
.L_1:
        /*000c*/ 	.byte	0x04, 0x11
        /*000e*/ 	.short	(.L_3 - .L_2)
	.align		4
.L_2:
        /*0010*/ 	.word	index@(_Z14geluKernelMainPKfPfmm)
        /*0014*/ 	.word	0x00000000


	//----- nvinfo : EIATTR_REGCOUNT
	.align		4
.L_3:
        /*0018*/ 	.byte	0x04, 0x2f
        /*001a*/ 	.short	(.L_5 - .L_4)
	.align		4
.L_4:
        /*001c*/ 	.word	index@(_Z14geluKernelEdgePKfPfmmm)
        /*0020*/ 	.word	0x0000000d


	//----- nvinfo : EIATTR_FRAME_SIZE
	.align		4
.L_5:
        /*0024*/ 	.byte	0x04, 0x11
        /*0026*/ 	.short	(.L_7 - .L_6)
	.align		4
.L_6:
        /*0028*/ 	.word	index@(_Z14geluKernelEdgePKfPfmmm)
        /*002c*/ 	.word	0x00000000


	//----- nvinfo : EIATTR_MIN_STACK_SIZE
	.align		4
.L_7:
        /*0030*/ 	.byte	0x04, 0x12
        /*0032*/ 	.short	(.L_9 - .L_8)
	.align		4
.L_8:
        /*0034*/ 	.word	index@(_Z14geluKernelEdgePKfPfmmm)
        /*0038*/ 	.word	0x00000000


	//----- nvinfo : EIATTR_MIN_STACK_SIZE
	.align		4
.L_9:
        /*003c*/ 	.byte	0x04, 0x12
        /*003e*/ 	.short	(.L_11 - .L_10)
	.align		4
.L_10:
        /*0040*/ 	.word	index@(_Z14geluKernelMainPKfPfmm)
        /*0044*/ 	.word	0x00000000
.L_11:


//--------------------- .nv.compat                --------------------------
	.section	.nv.compat,"",@"SHT_CUDA_COMPAT_INFO"
	.align	4
        /*0000*/ 	.byte	0x02, 0x09, 0x00, 0x00, 0x02, 0x02, 0x01, 0x00, 0x02, 0x05, 0x05, 0x00, 0x03, 0x07, 0x01, 0x01
        /*0010*/ 	.byte	0x02, 0x03, 0x00, 0x00, 0x02, 0x06, 0x01, 0x00, 0x04, 0x0b, 0x08, 0x00, 0x01, 0x00, 0x00, 0x00
        /*0020*/ 	.byte	0x00, 0x00, 0x00, 0x00


//--------------------- .nv.info._Z14geluKernelEdgePKfPfmmm --------------------------
	.section	.nv.info._Z14geluKernelEdgePKfPfmmm,"",@"SHT_CUDA_INFO"
	.sectionflags	@""
	.align	4


	//----- nvinfo : EIATTR_CUDA_API_VERSION
	.align		4
        /*0000*/ 	.byte	0x04, 0x37
        /*0002*/ 	.short	(.L_13 - .L_12)
.L_12:
        /*0004*/ 	.word	0x00000082


	//----- nvinfo : EIATTR_KPARAM_INFO
	.align		4
.L_13:
        /*0008*/ 	.byte	0x04, 0x17
        /*000a*/ 	.short	(.L_15 - .L_14)
.L_14:
        /*000c*/ 	.word	0x00000000
        /*0010*/ 	.short	0x0004
        /*0012*/ 	.short	0x0020
        /*0014*/ 	.byte	0x00, 0xf0, 0x21, 0x00


	//----- nvinfo : EIATTR_KPARAM_INFO
	.align		4
.L_15:
        /*0018*/ 	.byte	0x04, 0x17
        /*001a*/ 	.short	(.L_17 - .L_16)
.L_16:
        /*001c*/ 	.word	0x00000000
        /*0020*/ 	.short	0x0003
        /*0022*/ 	.short	0x0018
        /*0024*/ 	.byte	0x00, 0xf0, 0x21, 0x00


	//----- nvinfo : EIATTR_KPARAM_INFO
	.align		4
.L_17:
        /*0028*/ 	.byte	0x04, 0x17
        /*002a*/ 	.short	(.L_19 - .L_18)
.L_18:
        /*002c*/ 	.word	0x00000000
        /*0030*/ 	.short	0x0002
        /*0032*/ 	.short	0x0010
        /*0034*/ 	.byte	0x00, 0xf0, 0x21, 0x00


	//----- nvinfo : EIATTR_KPARAM_INFO
	.align		4
.L_19:
        /*0038*/ 	.byte	0x04, 0x17
        /*003a*/ 	.short	(.L_21 - .L_20)
.L_20:
        /*003c*/ 	.word	0x00000000
        /*0040*/ 	.short	0x0001
        /*0042*/ 	.short	0x0008
        /*0044*/ 	.byte	0x00, 0xf5, 0x21, 0x00


	//----- nvinfo : EIATTR_KPARAM_INFO
	.align		4
.L_21:
        /*0048*/ 	.byte	0x04, 0x17
        /*004a*/ 	.short	(.L_23 - .L_22)
.L_22:
        /*004c*/ 	.word	0x00000000
        /*0050*/ 	.short	0x0000
        /*0052*/ 	.short	0x0000
        /*0054*/ 	.byte	0x00, 0xf5, 0x21, 0x00


	//----- nvinfo : EIATTR_SPARSE_MMA_MASK
	.align		4
.L_23:
        /*0058*/ 	.byte	0x03, 0x50
        /*005a*/ 	.short	0x0000


	//----- nvinfo : EIATTR_MAXREG_COUNT
	.align		4
        /*005c*/ 	.byte	0x03, 0x1b
        /*005e*/ 	.short	0x00ff


	//----- nvinfo : EIATTR_MERCURY_ISA_VERSION
	.align		4
        /*0060*/ 	.byte	0x03, 0x5f
        /*0062*/ 	.short	0x0101


	//----- nvinfo : EIATTR_VRC_CTA_INIT_COUNT
	.align		4
        /*0064*/ 	.byte	0x02, 0x4a
	.zero		1
	.zero		1


	//----- nvinfo : EIATTR_EXIT_INSTR_OFFSETS
	.align		4
        /*0068*/ 	.byte	0x04, 0x1c
        /*006a*/ 	.short	(.L_25 - .L_24)


	//   ....[0]....
.L_24:
        /*006c*/ 	.word	0x00000110


	//   ....[1]....
        /*0070*/ 	.word	0x00000360


	//----- nvinfo : EIATTR_CBANK_PARAM_SIZE
	.align		4
.L_25:
        /*0074*/ 	.byte	0x03, 0x19
        /*0076*/ 	.short	0x0028


	//----- nvinfo : EIATTR_PARAM_CBANK
	.align		4
        /*0078*/ 	.byte	0x04, 0x0a
        /*007a*/ 	.short	(.L_27 - .L_26)
	.align		4
.L_26:
        /*007c*/ 	.word	index@(.nv.constant0._Z14geluKernelEdgePKfPfmmm)
        /*0080*/ 	.short	0x0380
        /*0082*/ 	.short	0x0028


	//----- nvinfo : EIATTR_SW_WAR
	.align		4
.L_27:
        /*0084*/ 	.byte	0x04, 0x36
        /*0086*/ 	.short	(.L_29 - .L_28)
.L_28:
        /*0088*/ 	.word	0x00000008
.L_29:


//--------------------- .nv.info._Z14geluKernelMainPKfPfmm --------------------------
	.section	.nv.info._Z14geluKernelMainPKfPfmm,"",@"SHT_CUDA_INFO"
	.sectionflags	@""
	.align	4


	//----- nvinfo : EIATTR_CUDA_API_VERSION
	.align		4
        /*0000*/ 	.byte	0x04, 0x37
        /*0002*/ 	.short	(.L_31 - .L_30)
.L_30:
        /*0004*/ 	.word	0x00000082


	//----- nvinfo : EIATTR_KPARAM_INFO
	.align		4
.L_31:
        /*0008*/ 	.byte	0x04, 0x17
        /*000a*/ 	.short	(.L_33 - .L_32)
.L_32:
        /*000c*/ 	.word	0x00000000
        /*0010*/ 	.short	0x0003
        /*0012*/ 	.short	0x0018
        /*0014*/ 	.byte	0x00, 0xf0, 0x21, 0x00


	//----- nvinfo : EIATTR_KPARAM_INFO
	.align		4
.L_33:
        /*0018*/ 	.byte	0x04, 0x17
        /*001a*/ 	.short	(.L_35 - .L_34)
.L_34:
        /*001c*/ 	.word	0x00000000
        /*0020*/ 	.short	0x0002
        /*0022*/ 	.short	0x0010
        /*0024*/ 	.byte	0x00, 0xf0, 0x21, 0x00


	//----- nvinfo : EIATTR_KPARAM_INFO
	.align		4
.L_35:
        /*0028*/ 	.byte	0x04, 0x17
        /*002a*/ 	.short	(.L_37 - .L_36)
.L_36:
        /*002c*/ 	.word	0x00000000
        /*0030*/ 	.short	0x0001
        /*0032*/ 	.short	0x0008
        /*0034*/ 	.byte	0x00, 0xf5, 0x21, 0x00


	//----- nvinfo : EIATTR_KPARAM_INFO
	.align		4
.L_37:
        /*0038*/ 	.byte	0x04, 0x17
        /*003a*/ 	.short	(.L_39 - .L_38)
.L_38:
        /*003c*/ 	.word	0x00000000
        /*0040*/ 	.short	0x0000
        /*0042*/ 	.short	0x0000
        /*0044*/ 	.byte	0x00, 0xf5, 0x21, 0x00


	//----- nvinfo : EIATTR_SPARSE_MMA_MASK
	.align		4
.L_39:
        /*0048*/ 	.byte	0x03, 0x50
        /*004a*/ 	.short	0x0000


	//----- nvinfo : EIATTR_MAXREG_COUNT
	.align		4
        /*004c*/ 	.byte	0x03, 0x1b
        /*004e*/ 	.short	0x00ff


	//----- nvinfo : EIATTR_MERCURY_ISA_VERSION
	.align		4
        /*0050*/ 	.byte	0x03, 0x5f
        /*0052*/ 	.short	0x0101


	//----- nvinfo : EIATTR_VRC_CTA_INIT_COUNT
	.align		4
        /*0054*/ 	.byte	0x02, 0x4a
	.zero		1
	.zero		1


	//----- nvinfo : EIATTR_EXIT_INSTR_OFFSETS
	.align		4
        /*0058*/ 	.byte	0x04, 0x1c
        /*005a*/ 	.short	(.L_41 - .L_40)


	//   ....[0]....
.L_40:
        /*005c*/ 	.word	0x00000110


	//   ....[1]....
        /*0060*/ 	.word	0x000003f0


	//----- nvinfo : EIATTR_CBANK_PARAM_SIZE
	.align		4
.L_41:
        /*0064*/ 	.byte	0x03, 0x19
        /*0066*/ 	.short	0x0020


	//----- nvinfo : EIATTR_PARAM_CBANK
	.align		4
        /*0068*/ 	.byte	0x04, 0x0a
        /*006a*/ 	.short	(.L_43 - .L_42)
	.align		4
.L_42:
        /*006c*/ 	.word	index@(.nv.constant0._Z14geluKernelMainPKfPfmm)
        /*0070*/ 	.short	0x0380
        /*0072*/ 	.short	0x0020


	//----- nvinfo : EIATTR_SW_WAR
	.align		4
.L_43:
        /*0074*/ 	.byte	0x04, 0x36
        /*0076*/ 	.short	(.L_45 - .L_44)
.L_44:
        /*0078*/ 	.word	0x00000008
.L_45:


//--------------------- .nv.callgraph             --------------------------
	.section	.nv.callgraph,"",@"SHT_CUDA_CALLGRAPH"
	.align	4
	.sectionentsize	8
	.align		4
        /*0000*/ 	.word	0x00000000
	.align		4
        /*0004*/ 	.word	0xffffffff
	.align		4
        /*0008*/ 	.word	0x00000000
	.align		4
        /*000c*/ 	.word	0xfffffffe
	.align		4
        /*0010*/ 	.word	0x00000000
	.align		4
        /*0014*/ 	.word	0xfffffffd
	.align		4
        /*0018*/ 	.word	0x00000000
	.align		4
        /*001c*/ 	.word	0xfffffffc


//--------------------- .text._Z14geluKernelEdgePKfPfmmm --------------------------
	.section	.text._Z14geluKernelEdgePKfPfmmm,"ax",@progbits
	.align	128
        .global         _Z14geluKernelEdgePKfPfmmm
        .type           _Z14geluKernelEdgePKfPfmmm,@function
        .size           _Z14geluKernelEdgePKfPfmmm,(.L_x_2 - _Z14geluKernelEdgePKfPfmmm)
        .other          _Z14geluKernelEdgePKfPfmmm,@"STO_CUDA_ENTRY STV_DEFAULT"
_Z14geluKernelEdgePKfPfmmm:
.text._Z14geluKernelEdgePKfPfmmm:
[----:B------:R-:W-:Y:S01]  /*0000*/  LDC R1, c[0x0][0x37c] ;  /* 0x0000df00ff017b82 */ /* 0x000fe20000000800 */
[----:B------:R-:W0:Y:S07]  /*0010*/  S2R R3, SR_TID.X ;  /* 0x0000000000037919 */ /* 0x000e2e0000002100 */
[----:B------:R-:W0:Y:S01]  /*0020*/  S2UR UR4, SR_CTAID.X ;  /* 0x00000000000479c3 */ /* 0x000e220000002500 */
[----:B------:R-:W1:Y:S01]  /*0030*/  LDCU.64 UR6, c[0x0][0x3a0] ;  /* 0x00007400ff0677ac */ /* 0x000e620008000a00 */
[----:B------:R-:W2:Y:S01]  /*0040*/  S2R R0, SR_TID.Y ;  /* 0x0000000000007919 */ /* 0x000ea20000002200 */
[----:B------:R-:W3:Y:S05]  /*0050*/  LDCU.128 UR8, c[0x0][0x390] ;  /* 0x00007200ff0877ac */ /* 0x000eea0008000c00 */
[----:B------:R-:W0:Y:S08]  /*0060*/  LDC R2, c[0x0][0x360] ;  /* 0x0000d800ff027b82 */ /* 0x000e300000000800 */
[----:B------:R-:W2:Y:S08]  /*0070*/  S2UR UR5, SR_CTAID.Y ;  /* 0x00000000000579c3 */ /* 0x000eb00000002600 */
[----:B------:R-:W2:Y:S01]  /*0080*/  LDC R5, c[0x0][0x364] ;  /* 0x0000d900ff057b82 */ /* 0x000ea20000000800 */
[----:B0-----:R-:W-:-:S05]  /*0090*/  IMAD R2, R2, UR4, R3 ;  /* 0x0000000402027c24 */ /* 0x001fca000f8e0203 */
[----:B-1----:R-:W-:-:S04]  /*00a0*/  IADD3 R2, P0, PT, R2, UR6, RZ ;  /* 0x0000000602027c10 */ /* 0x002fc8000ff1e0ff */
[----:B------:R-:W-:Y:S02]  /*00b0*/  IADD3.X R3, PT, PT, RZ, UR7, RZ, P0, !PT ;  /* 0x00000007ff037c10 */ /* 0x000fe400087fe4ff */
[----:B---3--:R-:W-:-:S04]  /*00c0*/  ISETP.GE.U32.AND P1, PT, R2, UR10, PT ;  /* 0x0000000a02007c0c */ /* 0x008fc8000bf26070 */
[----:B------:R-:W-:Y:S01]  /*00d0*/  ISETP.GE.U32.AND.EX P1, PT, R3, UR11, PT, P1 ;  /* 0x0000000b03007c0c */ /* 0x000fe2000bf26110 */
[----:B--2---:R-:W-:-:S05]  /*00e0*/  IMAD R5, R5, UR5, R0 ;  /* 0x0000000505057c24 */ /* 0x004fca000f8e0200 */
[----:B------:R-:W-:-:S04]  /*00f0*/  ISETP.GE.U32.AND P0, PT, R5, UR8, PT ;  /* 0x0000000805007c0c */ /* 0x000fc8000bf06070 */
[----:B------:R-:W-:-:S13]  /*0100*/  ISETP.GE.U32.OR.EX P0, PT, RZ, UR9, P1, P0 ;  /* 0x00000009ff007c0c */ /* 0x000fda0008f06500 */
[----:B------:R-:W-:Y:S05]  /*0110*/  @P0 EXIT ;  /* 0x000000000000094d */ /* 0x000fea0003800000 */
[----:B------:R-:W0:Y:S01]  /*0120*/  LDCU.128 UR12, c[0x0][0x380] ;  /* 0x00007000ff0c77ac */ /* 0x000e220008000c00 */
[C---:B------:R-:W-:Y:S01]  /*0130*/  IMAD.WIDE.U32 R2, R5.reuse, UR10, R2 ;  /* 0x0000000a05027c25 */ /* 0x040fe2000f8e0002 */
[----:B------:R-:W1:Y:S03]  /*0140*/  LDCU.64 UR4, c[0x0][0x358] ;  /* 0x00006b00ff0477ac */ /* 0x000e660008000a00 */
[----:B------:R-:W-:Y:S01]  /*0150*/  IMAD R5, R5, UR11, R3 ;  /* 0x0000000b05057c24 */ /* 0x000fe2000f8e0203 */
[----:B------:R-:W-:-:S04]  /*0160*/  SHF.L.U32 R8, R2, 0x2, RZ ;  /* 0x0000000202087819 */ /* 0x000fc800000006ff */
[----:B------:R-:W-:Y:S02]  /*0170*/  SHF.L.U64.HI R10, R2, 0x2, R5 ;  /* 0x00000002020a7819 */ /* 0x000fe40000010205 */
[----:B0-----:R-:W-:-:S04]  /*0180*/  IADD3 R2, P0, PT, R8, UR12, RZ ;  /* 0x0000000c08027c10 */ /* 0x001fc8000ff1e0ff */
[----:B------:R-:W-:-:S06]  /*0190*/  IADD3.X R3, PT, PT, R10, UR13, RZ, P0, !PT ;  /* 0x0000000d0a037c10 */ /* 0x000fcc00087fe4ff */
[----:B-1----:R0:W2:Y:S01]  /*01a0*/  LDG.E.CONSTANT R3, desc[UR4][R2.64] ;  /* 0x0000000402037981 */ /* 0x0020a2000c1e9900 */
[----:B------:R-:W-:Y:S01]  /*01b0*/  HFMA2 R6, -RZ, RZ, 1.125, -9232 ;  /* 0x3c80f082ff067431 */ /* 0x000fe200000001ff */
[----:B0-----:R-:W-:Y:S01]  /*01c0*/  MOV R2, 0x3f800000 ;  /* 0x3f80000000027802 */ /* 0x001fe20000000f00 */
[----:B--2---:R-:W-:-:S04]  /*01d0*/  FMUL R0, R3, R3 ;  /* 0x0000000303007220 */ /* 0x004fc80000400000 */
[----:B------:R-:W-:-:S04]  /*01e0*/  FMUL R0, R3, R0 ;  /* 0x0000000003007220 */ /* 0x000fc80000400000 */
[----:B------:R-:W-:-:S04]  /*01f0*/  FFMA R0, R0, 0.044714998453855514526, R3 ;  /* 0x3d37271300007823 */ /* 0x000fc80000000003 */
[----:B------:R-:W-:-:S04]  /*0200*/  FMUL R4, R0, 0.79788458347320556641 ;  /* 0x3f4c422a00047820 */ /* 0x000fc80000400000 */
[C---:B------:R-:W-:Y:S01]  /*0210*/  FMUL R0, |R4|.reuse, 2.8853900432586669922 ;  /* 0x4038aa3b04007820 */ /* 0x040fe20000400200 */
[C---:B------:R-:W-:Y:S01]  /*0220*/  FMUL R9, R4.reuse, R4 ;  /* 0x0000000404097220 */ /* 0x040fe20000400000 */
[C---:B------:R-:W-:Y:S02]  /*0230*/  FSETP.GE.AND P1, PT, |R4|.reuse, 0.60000002384185791016, PT ;  /* 0x3f19999a0400780b */ /* 0x040fe40003f26200 */
[----:B------:R-:W-:Y:S01]  /*0240*/  FSETP.GE.AND P0, PT, |R4|, 9.010913848876953125, PT ;  /* 0x41102cb40400780b */ /* 0x000fe20003f06200 */
[C---:B------:R-:W-:Y:S01]  /*0250*/  FFMA R6, R9.reuse, R6, -0.052303962409496307373 ;  /* 0xbd563cae09067423 */ /* 0x040fe20000000006 */
[----:B------:R-:W0:Y:S03]  /*0260*/  MUFU.EX2 R0, R0 ;  /* 0x0000000000007308 */ /* 0x000e260000000800 */
[----:B------:R-:W-:Y:S01]  /*0270*/  FFMA R6, R9, R6, 0.1331529766321182251 ;  /* 0x3e08594109067423 */ /* 0x000fe20000000006 */
[----:B0-----:R-:W-:-:S03]  /*0280*/  FADD R5, R0, 1 ;  /* 0x3f80000000057421 */ /* 0x001fc60000000000 */
[----:B------:R-:W-:-:S04]  /*0290*/  FFMA R0, R9, R6, -0.33332768082618713379 ;  /* 0xbeaaa9ed09007423 */ /* 0x000fc80000000006 */
[----:B------:R-:W-:Y:S01]  /*02a0*/  FFMA R9, R9, R0, RZ ;  /* 0x0000000009097223 */ /* 0x000fe200000000ff */
[----:B------:R-:W0:Y:S01]  /*02b0*/  MUFU.RCP R5, R5 ;  /* 0x0000000500057308 */ /* 0x000e220000001000 */
[----:B------:R-:W-:Y:S01]  /*02c0*/  FMUL R0, R3, 0.5 ;  /* 0x3f00000003007820 */ /* 0x000fe20000400000 */
[----:B0-----:R-:W-:-:S05]  /*02d0*/  FFMA R2, R5, -2, R2 ;  /* 0xc000000005027823 */ /* 0x001fca0000000002 */
[----:B------:R-:W-:Y:S02]  /*02e0*/  FSEL R7, R2, 1, !P0 ;  /* 0x3f80000002077808 */ /* 0x000fe40004000000 */
[----:B------:R-:W-:Y:S02]  /*02f0*/  IADD3 R2, P0, PT, R8, UR14, RZ ;  /* 0x0000000e08027c10 */ /* 0x000fe4000ff1e0ff */
[--C-:B------:R-:W-:Y:S01]  /*0300*/  LOP3.LUT R7, R7, 0x80000000, R4.reuse, 0xb8, !PT ;  /* 0x8000000007077812 */ /* 0x100fe200078eb804 */
[----:B------:R-:W-:Y:S01]  /*0310*/  @!P1 FFMA R7, R4, R9, R4 ;  /* 0x0000000904079223 */ /* 0x000fe20000000004 */
[----:B------:R-:W-:-:S03]  /*0320*/  IADD3.X R3, PT, PT, R10, UR15, RZ, P0, !PT ;  /* 0x0000000f0a037c10 */ /* 0x000fc600087fe4ff */
[----:B------:R-:W-:-:S04]  /*0330*/  FADD R7, R7, 1 ;  /* 0x3f80000007077421 */ /* 0x000fc80000000000 */
[----:B------:R-:W-:-:S05]  /*0340*/  FMUL R7, R0, R7 ;  /* 0x0000000700077220 */ /* 0x000fca0000400000 */
[----:B------:R-:W-:Y:S01]  /*0350*/  STG.E desc[UR4][R2.64], R7 ;  /* 0x0000000702007986 */ /* 0x000fe2000c101904 */
[----:B------:R-:W-:Y:S05]  /*0360*/  EXIT ;  /* 0x000000000000794d */ /* 0x000fea0003800000 */
.L_x_0:
[----:B------:R-:W-:-:S00]  /*0370*/  BRA `(.L_x_0) ;  /* 0xfffffffc00fc7947 */ /* 0x000fc0000383ffff */
[----:B------:R-:W-:-:S00]  /*0380*/  NOP ;  /* 0x0000000000007918 */ /* 0x000fc00000000000 */
[----:B------:R-:W-:-:S00]  /*0390*/  NOP ;  /* 0x0000000000007918 */ /* 0x000fc00000000000 */
[----:B------:R-:W-:-:S00]  /*03a0*/  NOP ;  /* 0x0000000000007918 */ /* 0x000fc00000000000 */
[----:B------:R-:W-:-:S00]  /*03b0*/  NOP ;  /* 0x0000000000007918 */ /* 0x000fc00000000000 */
[----:B------:R-:W-:-:S00]  /*03c0*/  NOP ;  /* 0x0000000000007918 */ /* 0x000fc00000000000 */
[----:B------:R-:W-:-:S00]  /*03d0*/  NOP ;  /* 0x0000000000007918 */ /* 0x000fc00000000000 */
[----:B------:R-:W-:-:S00]  /*03e0*/  NOP ;  /* 0x0000000000007918 */ /* 0x000fc00000000000 */
[----:B------:R-:W-:-:S00]  /*03f0*/  NOP ;  /* 0x0000000000007918 */ /* 0x000fc00000000000 */
.L_x_2:


//--------------------- .text._Z14geluKernelMainPKfPfmm --------------------------
	.section	.text._Z14geluKernelMainPKfPfmm,"ax",@progbits
	.align	128
        .global         _Z14geluKernelMainPKfPfmm
        .type           _Z14geluKernelMainPKfPfmm,@function
        .size           _Z14geluKernelMainPKfPfmm,(.L_x_3 - _Z14geluKernelMainPKfPfmm)
        .other          _Z14geluKernelMainPKfPfmm,@"STO_CUDA_ENTRY STV_DEFAULT"
_Z14geluKernelMainPKfPfmm:
.text._Z14geluKernelMainPKfPfmm:
[----:B------:R-:W-:Y:S01]  /*0000*/  LDC R1, c[0x0][0x37c] ;  /* 0x0000df00ff017b82 */ /* 0x000fe20000000800 */
[----:B------:R-:W0:Y:S07]  /*0010*/  S2R R3, SR_TID.X ;  /* 0x0000000000037919 */ /* 0x000e2e0000002100 */
[----:B------:R-:W0:Y:S01]  /*0020*/  S2UR UR4, SR_CTAID.X ;  /* 0x00000000000479c3 */ /* 0x000e220000002500 */
[----:B------:R-:W1:Y:S01]  /*0030*/  LDCU.128 UR8, c[0x0][0x390] ;  /* 0x00007200ff0877ac */ /* 0x000e620008000c00 */
[----:B------:R-:W2:Y:S06]  /*0040*/  S2R R5, SR_TID.Y ;  /* 0x0000000000057919 */ /* 0x000eac0000002200 */
[----:B------:R-:W0:Y:S08]  /*0050*/  LDC R0, c[0x0][0x360] ;  /* 0x0000d800ff007b82 */ /* 0x000e300000000800 */
[----:B------:R-:W2:Y:S08]  /*0060*/  S2UR UR5, SR_CTAID.Y ;  /* 0x00000000000579c3 */ /* 0x000eb00000002600 */
[----:B------:R-:W2:Y:S01]  /*0070*/  LDC R2, c[0x0][0x364] ;  /* 0x0000d900ff027b82 */ /* 0x000ea20000000800 */
[----:B0-----:R-:W-:-:S05]  /*0080*/  IMAD R0, R0, UR4, R3 ;  /* 0x0000000400007c24 */ /* 0x001fca000f8e0203 */
[----:B------:R-:W-:-:S04]  /*0090*/  SHF.L.U32 R4, R0, 0x2, RZ ;  /* 0x0000000200047819 */ /* 0x000fc800000006ff */
[----:B------:R-:W-:-:S04]  /*00a0*/  IADD3 R0, P0, PT, R4, 0x3, RZ ;  /* 0x0000000304007810 */ /* 0x000fc80007f1e0ff */
[----:B-1----:R-:W-:Y:S02]  /*00b0*/  ISETP.GE.U32.AND P1, PT, R0, UR10, PT ;  /* 0x0000000a00007c0c */ /* 0x002fe4000bf26070 */
[----:B------:R-:W-:Y:S01]  /*00c0*/  IADD3.X R0, PT, PT, RZ, RZ, RZ, P0, !PT ;  /* 0x000000ffff007210 */ /* 0x000fe200007fe4ff */
[----:B--2---:R-:W-:-:S03]  /*00d0*/  IMAD R3, R2, UR5, R5 ;  /* 0x0000000502037c24 */ /* 0x004fc6000f8e0205 */
[----:B------:R-:W-:Y:S02]  /*00e0*/  ISETP.GE.U32.AND.EX P1, PT, R0, UR11, PT, P1 ;  /* 0x0000000b00007c0c */ /* 0x000fe4000bf26110 */
[----:B------:R-:W-:-:S04]  /*00f0*/  ISETP.GE.U32.AND P0, PT, R3, UR8, PT ;  /* 0x0000000803007c0c */ /* 0x000fc8000bf06070 */
[----:B------:R-:W-:-:S13]  /*0100*/  ISETP.GE.U32.OR.EX P0, PT, RZ, UR9, P1, P0 ;  /* 0x00000009ff007c0c */ /* 0x000fda0008f06500 */
[----:B------:R-:W-:Y:S05]  /*0110*/  @P0 EXIT ;  /* 0x000000000000094d */ /* 0x000fea0003800000 */
[----:B------:R-:W-:Y:S01]  /*0120*/  HFMA2 R5, -RZ, RZ, 0, 0 ;  /* 0x00000000ff057431 */ /* 0x000fe200000001ff */
[----:B------:R-:W0:Y:S01]  /*0130*/  LDCU.128 UR12, c[0x0][0x380] ;  /* 0x00007000ff0c77ac */ /* 0x000e220008000c00 */
[----:B------:R-:W1:Y:S01]  /*0140*/  LDCU.64 UR4, c[0x0][0x358] ;  /* 0x00006b00ff0477ac */ /* 0x000e620008000a00 */
[----:B------:R-:W-:-:S04]  /*0150*/  IMAD.WIDE.U32 R4, R3, UR10, R4 ;  /* 0x0000000a03047c25 */ /* 0x000fc8000f8e0004 */
[----:B------:R-:W-:Y:S01]  /*0160*/  IMAD R3, R3, UR11, R5 ;  /* 0x0000000b03037c24 */ /* 0x000fe2000f8e0205 */
[----:B------:R-:W-:-:S04]  /*0170*/  SHF.L.U32 R2, R4, 0x2, RZ ;  /* 0x0000000204027819 */ /* 0x000fc800000006ff */
[----:B------:R-:W-:Y:S02]  /*0180*/  SHF.L.U64.HI R0, R4, 0x2, R3 ;  /* 0x0000000204007819 */ /* 0x000fe40000010203 */
[----:B0-----:R-:W-:-:S04]  /*0190*/  IADD3 R4, P0, PT, R2, UR12, RZ ;  /* 0x0000000c02047c10 */ /* 0x001fc8000ff1e0ff */
[----:B------:R-:W-:-:S06]  /*01a0*/  IADD3.X R5, PT, PT, R0, UR13, RZ, P0, !PT ;  /* 0x0000000d00057c10 */ /* 0x000fcc00087fe4ff */
[----:B-1----:R-:W2:Y:S01]  /*01b0*/  LDG.E.128.CONSTANT R4, desc[UR4][R4.64] ;  /* 0x0000000404047981 */ /* 0x002ea2000c1e9d00 */
[----:B------:R-:W-:Y:S01]  /*01c0*/  IADD3 R2, P0, PT, R2, UR14, RZ ;  /* 0x0000000e02027c10 */ /* 0x000fe2000ff1e0ff */
[----:B--2---:R-:W-:Y:S01]  /*01d0*/  FMUL R8, R5, R5 ;  /* 0x0000000505087220 */ /* 0x004fe20000400000 */
[----:B------:R-:W-:Y:S01]  /*01e0*/  FMUL R11, R6, R6 ;  /* 0x00000006060b7220 */ /* 0x000fe20000400000 */
[----:B------:R-:W-:Y:S01]  /*01f0*/  FMUL R10, R7, R7 ;  /* 0x00000007070a7220 */ /* 0x000fe20000400000 */
[----:B------:R-:W-:Y:S01]  /*0200*/  FMUL R3, R4, R4 ;  /* 0x0000000404037220 */ /* 0x000fe20000400000 */
[----:B------:R-:W-:Y:S01]  /*0210*/  FMUL R8, R5, R8 ;  /* 0x0000000805087220 */ /* 0x000fe20000400000 */
[----:B------:R-:W-:Y:S01]  /*0220*/  FMUL R11, R6, R11 ;  /* 0x0000000b060b7220 */ /* 0x000fe20000400000 */
[----:B------:R-:W-:Y:S01]  /*0230*/  FMUL R10, R7, R10 ;  /* 0x0000000a070a7220 */ /* 0x000fe20000400000 */
[----:B------:R-:W-:Y:S01]  /*0240*/  FMUL R3, R4, R3 ;  /* 0x0000000304037220 */ /* 0x000fe20000400000 */
[----:B------:R-:W-:Y:S01]  /*0250*/  FFMA R9, R8, 0.044714998453855514526, R5 ;  /* 0x3d37271308097823 */ /* 0x000fe20000000005 */
[----:B------:R-:W-:Y:S01]  /*0260*/  FFMA R11, R11, 0.044714998453855514526, R6 ;  /* 0x3d3727130b0b7823 */ /* 0x000fe20000000006 */
[----:B------:R-:W-:Y:S01]  /*0270*/  FFMA R10, R10, 0.044714998453855514526, R7 ;  /* 0x3d3727130a0a7823 */ /* 0x000fe20000000007 */
[----:B------:R-:W-:Y:S01]  /*0280*/  FFMA R3, R3, 0.044714998453855514526, R4 ;  /* 0x3d37271303037823 */ /* 0x000fe20000000004 */
[----:B------:R-:W-:Y:S01]  /*0290*/  FMUL R9, R9, 0.79788458347320556641 ;  /* 0x3f4c422a09097820 */ /* 0x000fe20000400000 */
[----:B------:R-:W-:Y:S01]  /*02a0*/  FMUL R11, R11, 0.79788458347320556641 ;  /* 0x3f4c422a0b0b7820 */ /* 0x000fe20000400000 */
[----:B------:R-:W-:Y:S01]  /*02b0*/  FMUL R10, R10, 0.79788458347320556641 ;  /* 0x3f4c422a0a0a7820 */ /* 0x000fe20000400000 */
[----:B------:R-:W-:Y:S01]  /*02c0*/  FMUL R3, R3, 0.79788458347320556641 ;  /* 0x3f4c422a03037820 */ /* 0x000fe20000400000 */
[----:B------:R-:W-:Y:S01]  /*02d0*/  FMUL R4, R4, 0.5 ;  /* 0x3f00000004047820 */ /* 0x000fe20000400000 */
[----:B------:R-:W-:Y:S01]  /*02e0*/  FMUL R6, R6, 0.5 ;  /* 0x3f00000006067820 */ /* 0x000fe20000400000 */
[----:B------:R-:W0:Y:S01]  /*02f0*/  MUFU.TANH R9, R9 ;  /* 0x0000000900097308 */ /* 0x000e220000002400 */
[----:B------:R-:W-:-:S07]  /*0300*/  FMUL R7, R7, 0.5 ;  /* 0x3f00000007077820 */ /* 0x000fce0000400000 */
[----:B------:R1:W2:Y:S08]  /*0310*/  MUFU.TANH R8, R3 ;  /* 0x0000000300087308 */ /* 0x0002b00000002400 */
[----:B------:R-:W3:Y:S01]  /*0320*/  MUFU.TANH R11, R11 ;  /* 0x0000000b000b7308 */ /* 0x000ee20000002400 */
[----:B-1----:R-:W-:Y:S01]  /*0330*/  IADD3.X R3, PT, PT, R0, UR15, RZ, P0, !PT ;  /* 0x0000000f00037c10 */ /* 0x002fe200087fe4ff */
[----:B------:R-:W-:Y:S01]  /*0340*/  FMUL R0, R5, 0.5 ;  /* 0x3f00000005007820 */ /* 0x000fe20000400000 */
[----:B0-----:R-:W-:-:S05]  /*0350*/  FADD R9, R9, 1 ;  /* 0x3f80000009097421 */ /* 0x001fca0000000000 */
[----:B------:R-:W0:Y:S01]  /*0360*/  MUFU.TANH R10, R10 ;  /* 0x0000000a000a7308 */ /* 0x000e220000002400 */
[----:B--2---:R-:W-:-:S04]  /*0370*/  FADD R5, R8, 1 ;  /* 0x3f80000008057421 */ /* 0x004fc80000000000 */
[----:B------:R-:W-:Y:S01]  /*0380*/  FMUL R4, R4, R5 ;  /* 0x0000000504047220 */ /* 0x000fe20000400000 */
[----:B------:R-:W-:Y:S01]  /*0390*/  FMUL R5, R0, R9 ;  /* 0x0000000900057220 */ /* 0x000fe20000400000 */
[----:B---3--:R-:W-:-:S04]  /*03a0*/  FADD R11, R11, 1 ;  /* 0x3f8000000b0b7421 */ /* 0x008fc80000000000 */
[----:B------:R-:W-:Y:S01]  /*03b0*/  FMUL R6, R6, R11 ;  /* 0x0000000b06067220 */ /* 0x000fe20000400000 */
[----:B0-----:R-:W-:-:S04]  /*03c0*/  FADD R8, R10, 1 ;  /* 0x3f8000000a087421 */ /* 0x001fc80000000000 */
[----:B------:R-:W-:-:S05]  /*03d0*/  FMUL R7, R7, R8 ;  /* 0x0000000807077220 */ /* 0x000fca0000400000 */
[----:B------:R-:W-:Y:S01]  /*03e0*/  STG.E.128 desc[UR4][R2.64], R4 ;  /* 0x0000000402007986 */ /* 0x000fe2000c101d04 */
[----:B------:R-:W-:Y:S05]  /*03f0*/  EXIT ;  /* 0x000000000000794d */ /* 0x000fea0003800000 */
.L_x_1:
        /* <DEDUP_REMOVED lines=16> */
.L_x_3:


//--------------------- .nv.shared.reserved.0     --------------------------
	.section	.nv.shared.reserved.0,"aw",@nobits
	.weak		__nv_reservedSMEM_offset_0_alias
	.size		__nv_reservedSMEM_offset_0_alias, 0, 64
	.other		__nv_reservedSMEM_offset_0_alias,@"STO_CUDA_RESERVED_SHARED STV_DEFAULT"
__nv_reservedSMEM_offset_0_alias:
	.zero		0
	.zero		64


//--------------------- .nv.constant0._Z14geluKernelEdgePKfPfmmm --------------------------
	.section	.nv.constant0._Z14geluKernelEdgePKfPfmmm,"a",@progbits
	.sectionflags	@""
	.align	4
.nv.constant0._Z14geluKernelEdgePKfPfmmm:
	.zero		936


//--------------------- .nv.constant0._Z14geluKernelMainPKfPfmm --------------------------
	.section	.nv.constant0._Z14geluKernelMainPKfPfmm,"a",@progbits
	.sectionflags	@""
	.align	4
.nv.constant0._Z14geluKernelMainPKfPfmm:
	.zero		928


//--------------------- SYMBOLS --------------------------

	.type		.nv.reservedSmem.offset0,@object
	.size		.nv.reservedSmem.offset0,0x4
